	.headerflags	@"EF_CUDA_TEXMODE_UNIFIED EF_CUDA_64BIT_ADDRESS EF_CUDA_ACCELERATORS EF_CUDA_SM90 EF_CUDA_VIRTUAL_SM(EF_CUDA_SM90)"
	.elftype	@"ET_EXEC"


//--------------------- .nv.info                  --------------------------
	.section	.nv.info,"",@"SHT_CUDA_INFO"
	.align	4


	//----- nvinfo : EIATTR_REGCOUNT
	.align		4
        /*0000*/ 	.byte	0x04, 0x2f
        /*0002*/ 	.short	(.L_1 - .L_0)
	.align		4
.L_0:
        /*0004*/ 	.word	index@(triton_poi_fused_convolution_1)
        /*0008*/ 	.word	0x00000020


	//----- nvinfo : EIATTR_MIN_STACK_SIZE
	.align		4
.L_1:
        /*000c*/ 	.byte	0x04, 0x12
        /*000e*/ 	.short	(.L_3 - .L_2)
	.align		4
.L_2:
        /*0010*/ 	.word	index@(triton_poi_fused_convolution_1)
        /*0014*/ 	.word	0x00000000


	//----- nvinfo : EIATTR_FRAME_SIZE
	.align		4
.L_3:
        /*0018*/ 	.byte	0x04, 0x11
        /*001a*/ 	.short	(.L_5 - .L_4)
	.align		4
.L_4:
        /*001c*/ 	.word	index@(triton_poi_fused_convolution_1)
        /*0020*/ 	.word	0x00000000


	//----- nvinfo : EIATTR_MIN_STACK_SIZE
	.align		4
.L_5:
        /*0024*/ 	.byte	0x04, 0x12
        /*0026*/ 	.short	(.L_7 - .L_6)
	.align		4
.L_6:
        /*0028*/ 	.word	index@(triton_poi_fused_convolution_1)
        /*002c*/ 	.word	0x00000000
.L_7:


//--------------------- .nv.info.triton_poi_fused_convolution_1 --------------------------
	.section	.nv.info.triton_poi_fused_convolution_1,"",@"SHT_CUDA_INFO"
	.sectionflags	@""
	.align	4


	//----- nvinfo : EIATTR_CUDA_API_VERSION
	.align		4
        /*0000*/ 	.byte	0x04, 0x37
        /*0002*/ 	.short	(.L_9 - .L_8)
.L_8:
        /*0004*/ 	.word	0x0000007c


	//----- nvinfo : EIATTR_KPARAM_INFO
	.align		4
.L_9:
        /*0008*/ 	.byte	0x04, 0x17
        /*000a*/ 	.short	(.L_11 - .L_10)
.L_10:
        /*000c*/ 	.word	0x00000000
        /*0010*/ 	.short	0x0004
        /*0012*/ 	.short	0x001c
        /*0014*/ 	.byte	0x00, 0xf0, 0x11, 0x00


	//----- nvinfo : EIATTR_KPARAM_INFO
	.align		4
.L_11:
        /*0018*/ 	.byte	0x04, 0x17
        /*001a*/ 	.short	(.L_13 - .L_12)
.L_12:
        /*001c*/ 	.word	0x00000000
        /*0020*/ 	.short	0x0003
        /*0022*/ 	.short	0x0018
        /*0024*/ 	.byte	0x00, 0xf0, 0x11, 0x00


	//----- nvinfo : EIATTR_KPARAM_INFO
	.align		4
.L_13:
        /*0028*/ 	.byte	0x04, 0x17
        /*002a*/ 	.short	(.L_15 - .L_14)
.L_14:
        /*002c*/ 	.word	0x00000000
        /*0030*/ 	.short	0x0002
        /*0032*/ 	.short	0x0010
        /*0034*/ 	.byte	0x00, 0xf4, 0x21, 0x00


	//----- nvinfo : EIATTR_KPARAM_INFO
	.align		4
.L_15:
        /*0038*/ 	.byte	0x04, 0x17
        /*003a*/ 	.short	(.L_17 - .L_16)
.L_16:
        /*003c*/ 	.word	0x00000000
        /*0040*/ 	.short	0x0001
        /*0042*/ 	.short	0x0008
        /*0044*/ 	.byte	0x00, 0xf4, 0x21, 0x00


	//----- nvinfo : EIATTR_KPARAM_INFO
	.align		4
.L_17:
        /*0048*/ 	.byte	0x04, 0x17
        /*004a*/ 	.short	(.L_19 - .L_18)
.L_18:
        /*004c*/ 	.word	0x00000000
        /*0050*/ 	.short	0x0000
        /*0052*/ 	.short	0x0000
        /*0054*/ 	.byte	0x00, 0xf4, 0x21, 0x00


	//----- nvinfo : EIATTR_SPARSE_MMA_MASK
	.align		4
.L_19:
        /*0058*/ 	.byte	0x03, 0x50
        /*005a*/ 	.short	0x0000


	//----- nvinfo : EIATTR_MAXREG_COUNT
	.align		4
        /*005c*/ 	.byte	0x03, 0x1b
        /*005e*/ 	.short	0x00ff


	//----- nvinfo : EIATTR_EXIT_INSTR_OFFSETS
	.align		4
        /*0060*/ 	.byte	0x04, 0x1c
        /*0062*/ 	.short	(.L_21 - .L_20)


	//   ....[0]....
.L_20:
        /*0064*/ 	.word	0x00000b30


	//   ....[1]....
        /*0068*/ 	.word	0x00000b50


	//----- nvinfo : EIATTR_REQNTID
	.align		4
.L_21:
        /*006c*/ 	.byte	0x04, 0x10
        /*006e*/ 	.short	(.L_23 - .L_22)
.L_22:
        /*0070*/ 	.word	0x00000100
        /*0074*/ 	.word	0x00000001
        /*0078*/ 	.word	0x00000001


	//----- nvinfo : EIATTR_CBANK_PARAM_SIZE
	.align		4
.L_23:
        /*007c*/ 	.byte	0x03, 0x19
        /*007e*/ 	.short	0x0020


	//----- nvinfo : EIATTR_PARAM_CBANK
	.align		4
        /*0080*/ 	.byte	0x04, 0x0a
        /*0082*/ 	.short	(.L_25 - .L_24)
	.align		4
.L_24:
        /*0084*/ 	.word	index@(.nv.constant0.triton_poi_fused_convolution_1)
        /*0088*/ 	.short	0x0210
        /*008a*/ 	.short	0x0020


	//----- nvinfo : EIATTR_SW_WAR
	.align		4
.L_25:
        /*008c*/ 	.byte	0x04, 0x36
        /*008e*/ 	.short	(.L_27 - .L_26)
.L_26:
        /*0090*/ 	.word	0x00000008
.L_27:


//--------------------- .nv.callgraph             --------------------------
	.section	.nv.callgraph,"",@"SHT_CUDA_CALLGRAPH"
	.align	4
	.sectionentsize	8
	.align		4
        /*0000*/ 	.word	0x00000000
	.align		4
        /*0004*/ 	.word	0xffffffff
	.align		4
        /*0008*/ 	.word	0x00000000
	.align		4
        /*000c*/ 	.word	0xfffffffe
	.align		4
        /*0010*/ 	.word	0x00000000
	.align		4
        /*0014*/ 	.word	0xfffffffd
	.align		4
        /*0018*/ 	.word	0x00000000
	.align		4
        /*001c*/ 	.word	0xfffffffc


//--------------------- .text.triton_poi_fused_convolution_1 --------------------------
	.section	.text.triton_poi_fused_convolution_1,"ax",@progbits
	.sectionflags	@"SHF_BARRIERS=1"
	.align	128
        .global         triton_poi_fused_convolution_1
        .type           triton_poi_fused_convolution_1,@function
        .size           triton_poi_fused_convolution_1,(.L_x_1 - triton_poi_fused_convolution_1)
        .other          triton_poi_fused_convolution_1,@"STO_CUDA_ENTRY STV_DEFAULT"
triton_poi_fused_convolution_1:
.text.triton_poi_fused_convolution_1:
[----:B------:R-:W0:Y:S02]  /*0000*/  LDC R1, c[0x0][0x28] ;  /* 0x00000a00ff017b82 */ /* 0x000e240000000800 */
[----:B------:R-:W1:Y:S01]  /*0010*/  S2R R3, SR_TID.X ;  /* 0x0000000000037919 */ /* 0x000e620000002100 */
[----:B------:R-:W2:Y:S01]  /*0020*/  LDC.64 R22, c[0x0][0x210] ;  /* 0x00008400ff167b82 */ /* 0x000ea20000000a00 */
[----:B------:R-:W-:Y:S01]  /*0030*/  ULDC.64 UR6, c[0x0][0x208] ;  /* 0x0000820000067ab9 */ /* 0x000fe20000000a00 */
[----:B------:R-:W3:Y:S01]  /*0040*/  S2R R0, SR_CTAID.Y ;  /* 0x0000000000007919 */ /* 0x000ee20000002600 */
[----:B------:R-:W4:Y:S05]  /*0050*/  S2R R2, SR_CTAID.X ;  /* 0x0000000000027919 */ /* 0x000f2a0000002500 */
[----:B------:R-:W5:Y:S01]  /*0060*/  S2UR UR5, SR_CgaCtaId ;  /* 0x00000000000579c3 */ /* 0x000f620000008800 */
[----:B-1----:R-:W-:Y:S01]  /*0070*/  IMAD.SHL.U32 R21, R3, 0x4, RZ ;  /* 0x0000000403157824 */ /* 0x002fe200078e00ff */
[----:B------:R-:W-:-:S02]  /*0080*/  SHF.R.U32.HI R13, RZ, 0x6, R3 ;  /* 0x00000006ff0d7819 */ /* 0x000fc40000011603 */
[--C-:B---3--:R-:W-:Y:S02]  /*0090*/  SHF.R.S32.HI R10, RZ, 0x17, R0.reuse ;  /* 0x00000017ff0a7819 */ /* 0x108fe40000011400 */
[----:B------:R-:W-:Y:S02]  /*00a0*/  LOP3.LUT R5, R21, 0xfc, RZ, 0xc0, !PT ;  /* 0x000000fc15057812 */ /* 0x000fe400078ec0ff */
[----:B------:R-:W-:Y:S01]  /*00b0*/  SGXT R10, R10, 0x1 ;  /* 0x000000010a0a781a */ /* 0x000fe20000000200 */
[----:B----4-:R-:W-:Y:S01]  /*00c0*/  IMAD.SHL.U32 R2, R2, 0x10, RZ ;  /* 0x0000001002027824 */ /* 0x010fe200078e00ff */
[----:B------:R-:W-:Y:S02]  /*00d0*/  PRMT R5, R5, 0x6540, R0 ;  /* 0x0000654005057816 */ /* 0x000fe40000000000 */
[----:B------:R-:W-:Y:S02]  /*00e0*/  SGXT.U32 R13, R13, 0x2 ;  /* 0x000000020d0d781a */ /* 0x000fe40000000000 */
[----:B------:R-:W-:-:S04]  /*00f0*/  LEA.HI R4, R10, R5, RZ, 0x8 ;  /* 0x000000050a047211 */ /* 0x000fc800078f40ff */
[C---:B------:R-:W-:Y:S01]  /*0100*/  LOP3.LUT R6, R4.reuse, 0xffffff00, RZ, 0xc0, !PT ;  /* 0xffffff0004067812 */ /* 0x040fe200078ec0ff */
[----:B------:R-:W-:Y:S01]  /*0110*/  IMAD.SHL.U32 R7, R4, 0x10, RZ ;  /* 0x0000001004077824 */ /* 0x000fe200078e00ff */
[----:B------:R-:W-:-:S04]  /*0120*/  LOP3.LUT R4, R2, R13, RZ, 0xfc, !PT ;  /* 0x0000000d02047212 */ /* 0x000fc800078efcff */
[----:B------:R-:W-:Y:S02]  /*0130*/  LOP3.LUT R7, R7, 0xfffff000, RZ, 0xc0, !PT ;  /* 0xfffff00007077812 */ /* 0x000fe400078ec0ff */
[----:B------:R-:W-:Y:S02]  /*0140*/  ISETP.GE.AND P0, PT, R4, 0x10, PT ;  /* 0x000000100400780c */ /* 0x000fe40003f06270 */
[----:B------:R-:W-:Y:S02]  /*0150*/  IADD3 R12, R7, R5, -R6 ;  /* 0x00000005070c7210 */ /* 0x000fe40007ffe806 */
[----:B------:R-:W-:-:S03]  /*0160*/  CS2R R6, SRZ ;  /* 0x0000000000067805 */ /* 0x000fc6000001ff00 */
[----:B------:R-:W-:Y:S01]  /*0170*/  IMAD R9, R4, 0x100, R12 ;  /* 0x0000010004097824 */ /* 0x000fe200078e020c */
[----:B------:R-:W-:-:S03]  /*0180*/  CS2R R4, SRZ ;  /* 0x0000000000047805 */ /* 0x000fc6000001ff00 */
[----:B--2---:R-:W-:Y:S01]  /*0190*/  IMAD.WIDE R8, R9, 0x4, R22 ;  /* 0x0000000409087825 */ /* 0x004fe200078e0216 */
[----:B------:R-:W-:Y:S02]  /*01a0*/  LOP3.LUT R17, R2, 0x4, R13, 0xfe, !PT ;  /* 0x0000000402117812 */ /* 0x000fe400078efe0d */
[----:B------:R-:W-:Y:S02]  /*01b0*/  LOP3.LUT R25, R2, 0x8, R13, 0xfe, !PT ;  /* 0x0000000802197812 */ /* 0x000fe400078efe0d */
[----:B------:R1:W2:Y:S01]  /*01c0*/  @!P0 LDG.E.EL.128 R4, desc[UR6][R8.64] ;  /* 0x0000000608048981 */ /* 0x0002a2000c2e1d00 */
[----:B------:R-:W-:Y:S01]  /*01d0*/  LOP3.LUT R15, R2, 0xc, R13, 0xfe, !PT ;  /* 0x0000000c020f7812 */ /* 0x000fe200078efe0d */
[----:B------:R-:W-:Y:S01]  /*01e0*/  UMOV UR4, 0x400 ;  /* 0x0000040000047882 */ /* 0x000fe20000000000 */
[C---:B------:R-:W-:Y:S01]  /*01f0*/  ISETP.GE.AND P0, PT, R17.reuse, 0x10, PT ;  /* 0x000000101100780c */ /* 0x040fe20003f06270 */
[--C-:B------:R-:W-:Y:S01]  /*0200*/  IMAD R17, R17, 0x100, R12.reuse ;  /* 0x0000010011117824 */ /* 0x100fe200078e020c */
[C---:B------:R-:W-:Y:S01]  /*0210*/  ISETP.GE.AND P1, PT, R25.reuse, 0x10, PT ;  /* 0x000000101900780c */ /* 0x040fe20003f26270 */
[--C-:B------:R-:W-:Y:S01]  /*0220*/  IMAD R25, R25, 0x100, R12.reuse ;  /* 0x0000010019197824 */ /* 0x100fe200078e020c */
[C---:B------:R-:W-:Y:S01]  /*0230*/  ISETP.GE.AND P2, PT, R15.reuse, 0x10, PT ;  /* 0x000000100f00780c */ /* 0x040fe20003f46270 */
[----:B------:R-:W-:Y:S01]  /*0240*/  IMAD R15, R15, 0x100, R12 ;  /* 0x000001000f0f7824 */ /* 0x000fe200078e020c */
[C---:B------:R-:W-:Y:S01]  /*0250*/  PRMT R28, R3.reuse, 0x6540, R0 ;  /* 0x00006540031c7816 */ /* 0x040fe20000000000 */
[----:B-1----:R-:W-:Y:S01]  /*0260*/  IMAD.SHL.U32 R9, R3, 0x40, RZ ;  /* 0x0000004003097824 */ /* 0x002fe200078e00ff */
[----:B-----5:R-:W-:Y:S01]  /*0270*/  UPRMT UR4, UR5, 0x654, UR4 ;  /* 0x0000065405047896 */ /* 0x020fe20008000004 */
[----:B------:R-:W-:Y:S01]  /*0280*/  IMAD.WIDE R24, R25, 0x4, R22 ;  /* 0x0000000419187825 */ /* 0x000fe200078e0216 */
[----:B------:R-:W-:-:S02]  /*0290*/  LEA.HI R10, R10, R28, RZ, 0x8 ;  /* 0x0000001c0a0a7211 */ /* 0x000fc400078f40ff */
[----:B------:R-:W-:Y:S02]  /*02a0*/  LOP3.LUT R12, R9, 0xfc0, RZ, 0xc0, !PT ;  /* 0x00000fc0090c7812 */ /* 0x000fe400078ec0ff */
[----:B------:R-:W-:Y:S02]  /*02b0*/  CS2R R8, SRZ ;  /* 0x0000000000087805 */ /* 0x000fe4000001ff00 */
[----:B------:R-:W-:Y:S02]  /*02c0*/  LOP3.LUT R11, R10, 0xffffff00, RZ, 0xc0, !PT ;  /* 0xffffff000a0b7812 */ /* 0x000fe400078ec0ff */
[C---:B------:R-:W-:Y:S02]  /*02d0*/  LOP3.LUT R16, R12.reuse, 0x10, RZ, 0xfc, !PT ;  /* 0x000000100c107812 */ /* 0x040fe400078efcff */
[----:B------:R-:W-:Y:S01]  /*02e0*/  LOP3.LUT R13, R12, R13, RZ, 0xfc, !PT ;  /* 0x0000000d0c0d7212 */ /* 0x000fe200078efcff */
[----:B------:R-:W-:Y:S01]  /*02f0*/  IMAD.IADD R28, R28, 0x1, -R11 ;  /* 0x000000011c1c7824 */ /* 0x000fe200078e0a0b */
[----:B------:R-:W-:-:S02]  /*0300*/  LEA.HI R14, R12, UR4, RZ, 0x1e ;  /* 0x000000040c0e7c11 */ /* 0x000fc4000f8ff0ff */
[----:B------:R-:W-:Y:S02]  /*0310*/  CS2R R10, SRZ ;  /* 0x00000000000a7805 */ /* 0x000fe4000001ff00 */
[C---:B------:R-:W-:Y:S02]  /*0320*/  LOP3.LUT R18, R12.reuse, 0x20, RZ, 0xfc, !PT ;  /* 0x000000200c127812 */ /* 0x040fe400078efcff */
[----:B------:R-:W-:Y:S01]  /*0330*/  LOP3.LUT R12, R12, 0x30, RZ, 0xfc, !PT ;  /* 0x000000300c0c7812 */ /* 0x000fe200078efcff */
[C---:B------:R-:W-:Y:S01]  /*0340*/  IMAD R29, R13.reuse, 0x4, R14 ;  /* 0x000000040d1d7824 */ /* 0x040fe200078e020e */
[----:B------:R-:W-:Y:S02]  /*0350*/  LEA.HI R16, R16, UR4, RZ, 0x1e ;  /* 0x0000000410107c11 */ /* 0x000fe4000f8ff0ff */
[----:B------:R-:W-:Y:S02]  /*0360*/  LEA.HI R18, R18, UR4, RZ, 0x1e ;  /* 0x0000000412127c11 */ /* 0x000fe4000f8ff0ff */
[----:B------:R-:W-:Y:S01]  /*0370*/  LEA.HI R12, R12, UR4, RZ, 0x1e ;  /* 0x000000040c0c7c11 */ /* 0x000fe2000f8ff0ff */
[----:B------:R-:W-:-:S02]  /*0380*/  IMAD R26, R13, 0x4, R16 ;  /* 0x000000040d1a7824 */ /* 0x000fc400078e0210 */
[----:B------:R-:W-:-:S04]  /*0390*/  IMAD.WIDE R16, R17, 0x4, R22 ;  /* 0x0000000411107825 */ /* 0x000fc800078e0216 */
[C---:B------:R-:W-:Y:S01]  /*03a0*/  IMAD R27, R13.reuse, 0x4, R18 ;  /* 0x000000040d1b7824 */ /* 0x040fe200078e0212 */
[----:B------:R1:W3:Y:S01]  /*03b0*/  @!P0 LDG.E.EL.128 R8, desc[UR6][R16.64] ;  /* 0x0000000610088981 */ /* 0x0002e2000c2e1d00 */
[----:B------:R-:W-:Y:S01]  /*03c0*/  IMAD R20, R13, 0x4, R12 ;  /* 0x000000040d147824 */ /* 0x000fe200078e020c */
[----:B------:R-:W-:Y:S01]  /*03d0*/  CS2R R12, SRZ ;  /* 0x00000000000c7805 */ /* 0x000fe2000001ff00 */
[----:B------:R-:W-:Y:S01]  /*03e0*/  IMAD.WIDE R22, R15, 0x4, R22 ;  /* 0x000000040f167825 */ /* 0x000fe200078e0216 */
[----:B------:R-:W-:Y:S02]  /*03f0*/  CS2R R14, SRZ ;  /* 0x00000000000e7805 */ /* 0x000fe4000001ff00 */
[----:B------:R-:W-:Y:S02]  /*0400*/  CS2R R18, SRZ ;  /* 0x0000000000127805 */ /* 0x000fe4000001ff00 */
[----:B-1----:R-:W-:Y:S02]  /*0410*/  CS2R R16, SRZ ;  /* 0x0000000000107805 */ /* 0x002fe4000001ff00 */
[----:B------:R1:W4:Y:S04]  /*0420*/  @!P1 LDG.E.EL.128 R12, desc[UR6][R24.64] ;  /* 0x00000006180c9981 */ /* 0x000328000c2e1d00 */
[----:B------:R-:W5:Y:S01]  /*0430*/  @!P2 LDG.E.EL.128 R16, desc[UR6][R22.64] ;  /* 0x000000061610a981 */ /* 0x000f62000c2e1d00 */
[----:B-1----:R-:W1:Y:S02]  /*0440*/  LDC.64 R24, c[0x0][0x218] ;  /* 0x00008600ff187b82 */ /* 0x002e640000000a00 */
[----:B-1----:R-:W-:Y:S01]  /*0450*/  IMAD.WIDE R24, R28, 0x4, R24 ;  /* 0x000000041c187825 */ /* 0x002fe200078e0218 */
[----:B--2---:R-:W-:Y:S04]  /*0460*/  STS [R29], R4 ;  /* 0x000000041d007388 */ /* 0x004fe80000000800 */
[----:B------:R-:W-:Y:S04]  /*0470*/  STS [R26+0x40], R5 ;  /* 0x000040051a007388 */ /* 0x000fe80000000800 */
[----:B------:R-:W-:Y:S04]  /*0480*/  STS [R27+0x80], R6 ;  /* 0x000080061b007388 */ /* 0x000fe80000000800 */
[----:B------:R-:W-:Y:S04]  /*0490*/  STS [R20+0xc0], R7 ;  /* 0x0000c00714007388 */ /* 0x000fe80000000800 */
[----:B---3--:R1:W-:Y:S04]  /*04a0*/  STS [R29+0x10], R8 ;  /* 0x000010081d007388 */ /* 0x0083e80000000800 */
[----:B------:R-:W-:Y:S04]  /*04b0*/  STS [R26+0x50], R9 ;  /* 0x000050091a007388 */ /* 0x000fe80000000800 */
[----:B------:R2:W-:Y:S04]  /*04c0*/  STS [R27+0x90], R10 ;  /* 0x0000900a1b007388 */ /* 0x0005e80000000800 */
[----:B------:R3:W-:Y:S04]  /*04d0*/  STS [R20+0xd0], R11 ;  /* 0x0000d00b14007388 */ /* 0x0007e80000000800 */
[----:B----4-:R-:W-:Y:S04]  /*04e0*/  STS [R29+0x20], R12 ;  /* 0x0000200c1d007388 */ /* 0x010fe80000000800 */
[----:B------:R-:W-:Y:S04]  /*04f0*/  STS [R26+0x60], R13 ;  /* 0x0000600d1a007388 */ /* 0x000fe80000000800 */
[----:B------:R-:W-:Y:S04]  /*0500*/  STS [R27+0xa0], R14 ;  /* 0x0000a00e1b007388 */ /* 0x000fe80000000800 */
[----:B------:R-:W-:Y:S04]  /*0510*/  STS [R20+0xe0], R15 ;  /* 0x0000e00f14007388 */ /* 0x000fe80000000800 */
[----:B-----5:R4:W-:Y:S04]  /*0520*/  STS [R29+0x30], R16 ;  /* 0x000030101d007388 */ /* 0x0209e80000000800 */
[----:B------:R5:W-:Y:S04]  /*0530*/  STS [R26+0x70], R17 ;  /* 0x000070111a007388 */ /* 0x000be80000000800 */
[----:B------:R-:W-:Y:S04]  /*0540*/  STS [R27+0xb0], R18 ;  /* 0x0000b0121b007388 */ /* 0x000fe80000000800 */
[----:B------:R-:W-:Y:S01]  /*0550*/  STS [R20+0xf0], R19 ;  /* 0x0000f01314007388 */ /* 0x000fe20000000800 */
[----:B------:R-:W-:Y:S06]  /*0560*/  BAR.SYNC.DEFER_BLOCKING 0x0 ;  /* 0x0000000000007b1d */ /* 0x000fec0000010000 */
[----:B-1----:R1:W5:Y:S01]  /*0570*/  LDG.E.EL R8, desc[UR6][R24.64] ;  /* 0x0000000618087981 */ /* 0x002362000c2e1900 */
[----:B--2---:R-:W2:Y:S01]  /*0580*/  S2R R10, SR_TID.X ;  /* 0x00000000000a7919 */ /* 0x004ea20000002100 */
[----:B------:R-:W-:-:S04]  /*0590*/  LOP3.LUT R4, R21, 0x3fc, RZ, 0xc0, !PT ;  /* 0x000003fc15047812 */ /* 0x000fc800078ec0ff */
[C---:B------:R-:W-:Y:S02]  /*05a0*/  LOP3.LUT R5, R4.reuse, 0x400, RZ, 0xfc, !PT ;  /* 0x0000040004057812 */ /* 0x040fe400078efcff */
[C---:B------:R-:W-:Y:S02]  /*05b0*/  LOP3.LUT R6, R4.reuse, 0x800, RZ, 0xfc, !PT ;  /* 0x0000080004067812 */ /* 0x040fe400078efcff */
[----:B------:R-:W-:Y:S02]  /*05c0*/  LOP3.LUT R7, R4, 0xc00, RZ, 0xfc, !PT ;  /* 0x00000c0004077812 */ /* 0x000fe400078efcff */
[----:B------:R-:W-:Y:S02]  /*05d0*/  SHF.R.U32.HI R5, RZ, 0x2, R5 ;  /* 0x00000002ff057819 */ /* 0x000fe40000011605 */
[----:B------:R-:W-:Y:S02]  /*05e0*/  SHF.R.U32.HI R6, RZ, 0x2, R6 ;  /* 0x00000002ff067819 */ /* 0x000fe40000011606 */
[----:B------:R-:W-:-:S02]  /*05f0*/  SHF.R.U32.HI R7, RZ, 0x2, R7 ;  /* 0x00000002ff077819 */ /* 0x000fc40000011607 */
[----:B---3--:R-:W-:Y:S02]  /*0600*/  SHF.R.U32.HI R11, RZ, 0x2, R3 ;  /* 0x00000002ff0b7819 */ /* 0x008fe40000011603 */
[----:B------:R-:W-:Y:S02]  /*0610*/  LOP3.LUT R3, R3, 0xfc, RZ, 0xc0, !PT ;  /* 0x000000fc03037812 */ /* 0x000fe400078ec0ff */
[----:B------:R-:W-:Y:S02]  /*0620*/  LOP3.LUT R5, R5, 0x1fc, RZ, 0xc0, !PT ;  /* 0x000001fc05057812 */ /* 0x000fe400078ec0ff */
[----:B------:R-:W-:Y:S02]  /*0630*/  LOP3.LUT R6, R6, 0x2fc, RZ, 0xc0, !PT ;  /* 0x000002fc06067812 */ /* 0x000fe400078ec0ff */
[----:B------:R-:W-:Y:S01]  /*0640*/  LOP3.LUT R9, R7, 0x3fc, RZ, 0xc0, !PT ;  /* 0x000003fc07097812 */ /* 0x000fe200078ec0ff */
[----:B------:R-:W-:Y:S02]  /*0650*/  VIADD R3, R3, UR4 ;  /* 0x0000000403037c36 */ /* 0x000fe40008000000 */
[----:B------:R-:W-:-:S02]  /*0660*/  VIADD R5, R5, UR4 ;  /* 0x0000000405057c36 */ /* 0x000fc40008000000 */
[----:B------:R-:W-:Y:S02]  /*0670*/  VIADD R7, R6, UR4 ;  /* 0x0000000406077c36 */ /* 0x000fe40008000000 */
[----:B------:R-:W-:Y:S02]  /*0680*/  VIADD R9, R9, UR4 ;  /* 0x0000000409097c36 */ /* 0x000fe40008000000 */
[C---:B----4-:R-:W-:Y:S02]  /*0690*/  IMAD R16, R4.reuse, 0x4, R3 ;  /* 0x0000000404107824 */ /* 0x050fe400078e0203 */
[C---:B-----5:R-:W-:Y:S02]  /*06a0*/  IMAD R17, R4.reuse, 0x4, R5 ;  /* 0x0000000404117824 */ /* 0x060fe400078e0205 */
[C---:B------:R-:W-:Y:S02]  /*06b0*/  IMAD R22, R4.reuse, 0x4, R7 ;  /* 0x0000000404167824 */ /* 0x040fe400078e0207 */
[----:B-1----:R-:W-:Y:S01]  /*06c0*/  IMAD R24, R4, 0x4, R9 ;  /* 0x0000000404187824 */ /* 0x002fe200078e0209 */
[----:B------:R-:W-:Y:S01]  /*06d0*/  LOP3.LUT R2, R2, 0xc, R21, 0xf8, !PT ;  /* 0x0000000c02027812 */ /* 0x000fe200078ef815 */
[----:B------:R-:W-:Y:S01]  /*06e0*/  LDS R12, [R16] ;  /* 0x00000000100c7984 */ /* 0x000fe20000000800 */
[----:B--2---:R-:W-:-:S02]  /*06f0*/  LOP3.LUT R26, R10, 0xff, RZ, 0xc0, !PT ;  /* 0x000000ff0a1a7812 */ /* 0x004fc400078ec0ff */
[----:B------:R-:W-:Y:S01]  /*0700*/  SHF.R.U32.HI R23, RZ, 0x2, R10 ;  /* 0x00000002ff177819 */ /* 0x000fe2000001160a */
[----:B------:R-:W-:Y:S01]  /*0710*/  LDS R13, [R16+0x4] ;  /* 0x00000400100d7984 */ /* 0x000fe20000000800 */
[----:B------:R-:W-:-:S03]  /*0720*/  SGXT.U32 R3, R11, 0x6 ;  /* 0x000000060b03781a */ /* 0x000fc60000000000 */
[----:B------:R-:W-:Y:S04]  /*0730*/  LDS R14, [R16+0x8] ;  /* 0x00000800100e7984 */ /* 0x000fe80000000800 */
[----:B------:R-:W-:Y:S04]  /*0740*/  LDS R15, [R16+0xc] ;  /* 0x00000c00100f7984 */ /* 0x000fe80000000800 */
[----:B------:R-:W-:Y:S04]  /*0750*/  LDS R4, [R17+0x1000] ;  /* 0x0010000011047984 */ /* 0x000fe80000000800 */
[----:B------:R-:W-:Y:S04]  /*0760*/  LDS R5, [R17+0x1004] ;  /* 0x0010040011057984 */ /* 0x000fe80000000800 */
[----:B------:R-:W-:Y:S04]  /*0770*/  LDS R6, [R17+0x1008] ;  /* 0x0010080011067984 */ /* 0x000fe80000000800 */
[----:B------:R1:W-:Y:S04]  /*0780*/  LDS R7, [R17+0x100c] ;  /* 0x00100c0011077984 */ /* 0x0003e80000000800 */
[----:B------:R-:W-:Y:S04]  /*0790*/  LDS R29, [R22+0x2000] ;  /* 0x00200000161d7984 */ /* 0x000fe80000000800 */
[----:B------:R-:W-:Y:S04]  /*07a0*/  LDS R9, [R22+0x2004] ;  /* 0x0020040016097984 */ /* 0x000fe80000000800 */
[----:B------:R-:W-:Y:S04]  /*07b0*/  LDS R10, [R22+0x2008] ;  /* 0x00200800160a7984 */ /* 0x000fe80000000800 */
[----:B------:R2:W-:Y:S04]  /*07c0*/  LDS R11, [R22+0x200c] ;  /* 0x00200c00160b7984 */ /* 0x0005e80000000800 */
[----:B------:R-:W-:Y:S04]  /*07d0*/  LDS R18, [R24+0x3000] ;  /* 0x0030000018127984 */ /* 0x000fe80000000800 */
[----:B------:R-:W-:Y:S04]  /*07e0*/  LDS R19, [R24+0x3004] ;  /* 0x0030040018137984 */ /* 0x000fe80000000800 */
[----:B------:R-:W-:Y:S04]  /*07f0*/  LDS R20, [R24+0x3008] ;  /* 0x0030080018147984 */ /* 0x000fe80000000800 */
[----:B------:R3:W-:Y:S01]  /*0800*/  LDS R21, [R24+0x300c] ;  /* 0x00300c0018157984 */ /* 0x0007e20000000800 */
[----:B------:R-:W-:Y:S01]  /*0810*/  LEA R26, R26, UR4, 0x3 ;  /* 0x000000041a1a7c11 */ /* 0x000fe2000f8e18ff */
[----:B------:R-:W-:Y:S01]  /*0820*/  BAR.SYNC.DEFER_BLOCKING 0x0 ;  /* 0x0000000000007b1d */ /* 0x000fe20000010000 */
[----:B-1----:R-:W-:Y:S01]  /*0830*/  SGXT.U32 R17, R23, 0x6 ;  /* 0x000000061711781a */ /* 0x002fe20000000000 */
[----:B------:R-:W-:Y:S01]  /*0840*/  IMAD.SHL.U32 R16, R0, 0x100, RZ ;  /* 0x0000010000107824 */ /* 0x000fe200078e00ff */
[----:B------:R-:W-:-:S02]  /*0850*/  PRMT R23, R3, 0x6540, R0 ;  /* 0x0000654003177816 */ /* 0x000fc40000000000 */
[----:B--2---:R-:W-:Y:S02]  /*0860*/  LEA R22, R17, UR4, 0x3 ;  /* 0x0000000411167c11 */ /* 0x004fe4000f8e18ff */
[----:B------:R-:W-:Y:S02]  /*0870*/  LOP3.LUT R17, R16, 0x40, R3, 0xfe, !PT ;  /* 0x0000004010117812 */ /* 0x000fe400078efe03 */
[----:B------:R-:W-:Y:S02]  /*0880*/  LOP3.LUT R25, R16, 0x80, R3, 0xfe, !PT ;  /* 0x0000008010197812 */ /* 0x000fe400078efe03 */
[----:B------:R-:W-:Y:S01]  /*0890*/  LOP3.LUT R27, R16, 0xc0, R3, 0xfe, !PT ;  /* 0x000000c0101b7812 */ /* 0x000fe200078efe03 */
[--C-:B------:R-:W-:Y:S01]  /*08a0*/  IMAD R23, R23, 0x10, R2.reuse ;  /* 0x0000001017177824 */ /* 0x100fe200078e0202 */
[----:B------:R-:W-:Y:S01]  /*08b0*/  ISETP.GE.AND P0, PT, R2, 0x10, PT ;  /* 0x000000100200780c */ /* 0x000fe20003f06270 */
[--C-:B------:R-:W-:Y:S01]  /*08c0*/  IMAD R17, R17, 0x10, R2.reuse ;  /* 0x0000001011117824 */ /* 0x100fe200078e0202 */
[----:B------:R-:W-:Y:S01]  /*08d0*/  LOP3.LUT R0, R3, 0x40, RZ, 0xfc, !PT ;  /* 0x0000004003007812 */ /* 0x000fe200078efcff */
[----:B------:R-:W-:-:S02]  /*08e0*/  IMAD R25, R25, 0x10, R2 ;  /* 0x0000001019197824 */ /* 0x000fc400078e0202 */
[----:B------:R-:W-:Y:S01]  /*08f0*/  IMAD R27, R27, 0x10, R2 ;  /* 0x000000101b1b7824 */ /* 0x000fe200078e0202 */
[----:B------:R-:W-:-:S04]  /*0900*/  LOP3.LUT R2, R3, 0x80, RZ, 0xfc, !PT ;  /* 0x0000008003027812 */ /* 0x000fc800078efcff */
[----:B---3--:R-:W-:Y:S02]  /*0910*/  LEA R24, R2, UR4, 0x3 ;  /* 0x0000000402187c11 */ /* 0x008fe4000f8e18ff */
[----:B------:R-:W-:Y:S01]  /*0920*/  LOP3.LUT R3, R3, 0xc0, RZ, 0xfc, !PT ;  /* 0x000000c003037812 */ /* 0x000fe200078efcff */
[----:B------:R1:W-:Y:S01]  /*0930*/  STS [R26], R8 ;  /* 0x000000081a007388 */ /* 0x0003e20000000800 */
[----:B------:R-:W-:Y:S01]  /*0940*/  BAR.SYNC.DEFER_BLOCKING 0x0 ;  /* 0x0000000000007b1d */ /* 0x000fe20000010000 */
[----:B-1----:R-:W-:Y:S02]  /*0950*/  LEA R8, R0, UR4, 0x3 ;  /* 0x0000000400087c11 */ /* 0x002fe4000f8e18ff */
[----:B------:R-:W-:-:S05]  /*0960*/  LEA R0, R3, UR4, 0x3 ;  /* 0x0000000403007c11 */ /* 0x000fca000f8e18ff */
[----:B------:R-:W1:Y:S01]  /*0970*/  LDC.64 R2, c[0x0][0x220] ;  /* 0x00008800ff027b82 */ /* 0x000e620000000a00 */
[----:B------:R1:W2:Y:S04]  /*0980*/  LDS R16, [R22] ;  /* 0x0000000016107984 */ /* 0x0002a80000000800 */
[----:B------:R-:W3:Y:S04]  /*0990*/  LDS R8, [R8] ;  /* 0x0000000008087984 */ /* 0x000ee80000000800 */
[----:B------:R-:W4:Y:S04]  /*09a0*/  LDS R24, [R24] ;  /* 0x0000000018187984 */ /* 0x000f280000000800 */
[----:B------:R-:W5:Y:S01]  /*09b0*/  LDS R0, [R0] ;  /* 0x0000000000007984 */ /* 0x000f620000000800 */
[----:B-1----:R-:W-:-:S04]  /*09c0*/  IMAD.WIDE R22, R23, 0x4, R2 ;  /* 0x0000000417167825 */ /* 0x002fc800078e0202 */
[--C-:B--2---:R-:W-:Y:S01]  /*09d0*/  FADD R12, R12, R16.reuse ;  /* 0x000000100c0c7221 */ /* 0x104fe20000000000 */
[--C-:B------:R-:W-:Y:S01]  /*09e0*/  FADD R13, R13, R16.reuse ;  /* 0x000000100d0d7221 */ /* 0x100fe20000000000 */
[--C-:B------:R-:W-:Y:S01]  /*09f0*/  FADD R14, R14, R16.reuse ;  /* 0x000000100e0e7221 */ /* 0x100fe20000000000 */
[----:B------:R-:W-:Y:S01]  /*0a00*/  FADD R15, R15, R16 ;  /* 0x000000100f0f7221 */ /* 0x000fe20000000000 */
[--C-:B---3--:R-:W-:Y:S01]  /*0a10*/  FADD R4, R4, R8.reuse ;  /* 0x0000000804047221 */ /* 0x108fe20000000000 */
[--C-:B------:R-:W-:Y:S01]  /*0a20*/  FADD R5, R5, R8.reuse ;  /* 0x0000000805057221 */ /* 0x100fe20000000000 */
[--C-:B------:R-:W-:Y:S01]  /*0a30*/  FADD R6, R6, R8.reuse ;  /* 0x0000000806067221 */ /* 0x100fe20000000000 */
[----:B------:R-:W-:Y:S01]  /*0a40*/  FADD R7, R7, R8 ;  /* 0x0000000807077221 */ /* 0x000fe20000000000 */
[----:B------:R-:W-:-:S04]  /*0a50*/  IMAD.WIDE R16, R17, 0x4, R2 ;  /* 0x0000000411107825 */ /* 0x000fc800078e0202 */
[--C-:B----4-:R-:W-:Y:S01]  /*0a60*/  FADD R8, R29, R24.reuse ;  /* 0x000000181d087221 */ /* 0x110fe20000000000 */
[--C-:B------:R-:W-:Y:S01]  /*0a70*/  FADD R9, R9, R24.reuse ;  /* 0x0000001809097221 */ /* 0x100fe20000000000 */
[--C-:B------:R-:W-:Y:S01]  /*0a80*/  FADD R10, R10, R24.reuse ;  /* 0x000000180a0a7221 */ /* 0x100fe20000000000 */
[----:B------:R-:W-:Y:S01]  /*0a90*/  FADD R11, R11, R24 ;  /* 0x000000180b0b7221 */ /* 0x000fe20000000000 */
[--C-:B------:R-:W-:Y:S01]  /*0aa0*/  IMAD.WIDE R24, R25, 0x4, R2.reuse ;  /* 0x0000000419187825 */ /* 0x100fe200078e0202 */
[----:B------:R5:W-:Y:S04]  /*0ab0*/  @!P0 STG.E.128 desc[UR6][R22.64], R12 ;  /* 0x0000000c16008986 */ /* 0x000be8000c101d06 */
[----:B------:R1:W-:Y:S01]  /*0ac0*/  @!P0 STG.E.128 desc[UR6][R16.64], R4 ;  /* 0x0000000410008986 */ /* 0x0003e2000c101d06 */
[----:B------:R-:W-:-:S03]  /*0ad0*/  IMAD.WIDE R2, R27, 0x4, R2 ;  /* 0x000000041b027825 */ /* 0x000fc600078e0202 */
[----:B------:R1:W-:Y:S01]  /*0ae0*/  @!P0 STG.E.128 desc[UR6][R24.64], R8 ;  /* 0x0000000818008986 */ /* 0x0003e2000c101d06 */
[--C-:B-----5:R-:W-:Y:S01]  /*0af0*/  FADD R12, R18, R0.reuse ;  /* 0x00000000120c7221 */ /* 0x120fe20000000000 */
[--C-:B------:R-:W-:Y:S01]  /*0b00*/  FADD R13, R19, R0.reuse ;  /* 0x00000000130d7221 */ /* 0x100fe20000000000 */
[--C-:B------:R-:W-:Y:S01]  /*0b10*/  FADD R14, R20, R0.reuse ;  /* 0x00000000140e7221 */ /* 0x100fe20000000000 */
[----:B------:R-:W-:Y:S01]  /*0b20*/  FADD R15, R21, R0 ;  /* 0x00000000150f7221 */ /* 0x000fe20000000000 */
[----:B------:R-:W-:Y:S06]  /*0b30*/  @P0 EXIT ;  /* 0x000000000000094d */ /* 0x000fec0003800000 */
[----:B------:R-:W-:Y:S01]  /*0b40*/  STG.E.128 desc[UR6][R2.64], R12 ;  /* 0x0000000c02007986 */ /* 0x000fe2000c101d06 */
[----:B------:R-:W-:Y:S05]  /*0b50*/  EXIT ;  /* 0x000000000000794d */ /* 0x000fea0003800000 */
.L_x_0:
[----:B------:R-:W-:-:S00]  /*0b60*/  BRA `(.L_x_0) ;  /* 0xfffffffc00fc7947 */ /* 0x000fc0000383ffff */
[----:B------:R-:W-:-:S00]  /*0b70*/  NOP ;  /* 0x0000000000007918 */ /* 0x000fc00000000000 */
        /* <DEDUP_REMOVED lines=8> */
.L_x_1:


//--------------------- .nv.shared.triton_poi_fused_convolution_1 --------------------------
	.section	.nv.shared.triton_poi_fused_convolution_1,"aw",@nobits
	.sectionflags	@""
	.align	16
	.zero		1024


//--------------------- .nv.constant0.triton_poi_fused_convolution_1 --------------------------
	.section	.nv.constant0.triton_poi_fused_convolution_1,"a",@progbits
	.sectionflags	@""
	.align	4
.nv.constant0.triton_poi_fused_convolution_1:
	.zero		560
